//
// Generated by NVIDIA NVVM Compiler
//
// Compiler Build ID: CL-36424714
// Cuda compilation tools, release 13.0, V13.0.88
// Based on NVVM 20.0.0
//

.version 9.0
.target sm_100
.address_size 64

	// .globl	_Z10relaxEdgesPiS_S_

.visible .entry _Z10relaxEdgesPiS_S_(
	.param .u64 .ptr .align 1 _Z10relaxEdgesPiS_S__param_0,
	.param .u64 .ptr .align 1 _Z10relaxEdgesPiS_S__param_1,
	.param .u64 .ptr .align 1 _Z10relaxEdgesPiS_S__param_2
)
{
	.reg .pred 	%p<2>;
	.reg .b32 	%r<9>;
	.reg .b64 	%rd<13>;

	ld.param.u64 	%rd2, [_Z10relaxEdgesPiS_S__param_0];
	ld.param.u64 	%rd1, [_Z10relaxEdgesPiS_S__param_1];
	ld.param.u64 	%rd3, [_Z10relaxEdgesPiS_S__param_2];
	cvta.to.global.u64 	%rd4, %rd2;
	cvta.to.global.u64 	%rd5, %rd3;
	mov.u32 	%r1, %ctaid.x;
	ld.global.u32 	%r4, [%rd5];
	mov.u32 	%r2, %tid.x;
	mad.lo.s32 	%r5, %r4, %r1, %r2;
	mul.wide.s32 	%rd6, %r5, 4;
	add.s64 	%rd7, %rd4, %rd6;
	ld.global.u32 	%r3, [%rd7];
	setp.eq.s32 	%p1, %r3, -1000;
	@%p1 bra 	$L__BB0_2;
	cvta.to.global.u64 	%rd8, %rd1;
	mul.wide.u32 	%rd9, %r2, 4;
	add.s64 	%rd10, %rd8, %rd9;
	mul.wide.u32 	%rd11, %r1, 4;
	add.s64 	%rd12, %rd8, %rd11;
	ld.global.u32 	%r6, [%rd12];
	add.s32 	%r7, %r3, %r6;
	atom.global.min.s32 	%r8, [%rd10], %r7;
$L__BB0_2:
	ret;

}


// ===== COMPILED SASS (sm_100) =====

	.target	sm_100

	.elftype	@"ET_EXEC"


//--------------------- .note.nv.tkinfo           --------------------------
	.section	.note.nv.tkinfo,"",@"SHT_NOTE"
	.sectionflags	@"SHF_NOTE_NV_TKINFO"
	.tkinfo
        /*0018*/ 	.word	0x00000002
        /*0030*/ 	.string	""
        /*0030*/ 	.string	"ptxas"
        /*0030*/ 	.string	"Cuda compilation tools, release 13.0, V13.0.88"
        /*0030*/ 	.string	"Build cuda_13.0.r13.0/compiler.36424714_0"
        /*0030*/ 	.string	"-arch sm_100 -m 64 "



//--------------------- .note.nv.cuinfo           --------------------------
	.section	.note.nv.cuinfo,"",@"SHT_NOTE"
	.sectionflags	@"SHF_NOTE_NV_CUINFO"
        /*0018*/ 	.short	0x0002
        /*001a*/ 	.short	0x0064
        /*001c*/ 	.short	0x0082
	.zero		2


//--------------------- .nv.info                  --------------------------
	.section	.nv.info,"",@"SHT_CUDA_INFO"
	.align	4


	//----- nvinfo : EIATTR_REGCOUNT
	.align		4
        /*0000*/ 	.byte	0x04, 0x2f
        /*0002*/ 	.short	(.L_1 - .L_0)
	.align		4
.L_0:
        /*0004*/ 	.word	index@(_Z10relaxEdgesPiS_S_)
        /*0008*/ 	.word	0x0000000e


	//----- nvinfo : EIATTR_FRAME_SIZE
	.align		4
.L_1:
        /*000c*/ 	.byte	0x04, 0x11
        /*000e*/ 	.short	(.L_3 - .L_2)
	.align		4
.L_2:
        /*0010*/ 	.word	index@(_Z10relaxEdgesPiS_S_)
        /*0014*/ 	.word	0x00000000


	//----- nvinfo : EIATTR_MIN_STACK_SIZE
	.align		4
.L_3:
        /*0018*/ 	.byte	0x04, 0x12
        /*001a*/ 	.short	(.L_5 - .L_4)
	.align		4
.L_4:
        /*001c*/ 	.word	index@(_Z10relaxEdgesPiS_S_)
        /*0020*/ 	.word	0x00000000
.L_5:


//--------------------- .nv.compat                --------------------------
	.section	.nv.compat,"",@"SHT_CUDA_COMPAT_INFO"
	.align	4
        /*0000*/ 	.byte	0x02, 0x09, 0x00, 0x00, 0x02, 0x02, 0x01, 0x00, 0x02, 0x05, 0x05, 0x00, 0x03, 0x07, 0x01, 0x01
        /*0010*/ 	.byte	0x02, 0x03, 0x00, 0x00, 0x02, 0x06, 0x01, 0x00, 0x04, 0x0b, 0x08, 0x00, 0x09, 0x00, 0x00, 0x00
        /*0020*/ 	.byte	0x00, 0x00, 0x00, 0x00


//--------------------- .nv.info._Z10relaxEdgesPiS_S_ --------------------------
	.section	.nv.info._Z10relaxEdgesPiS_S_,"",@"SHT_CUDA_INFO"
	.sectionflags	@""
	.align	4


	//----- nvinfo : EIATTR_CUDA_API_VERSION
	.align		4
        /*0000*/ 	.byte	0x04, 0x37
        /*0002*/ 	.short	(.L_7 - .L_6)
.L_6:
        /*0004*/ 	.word	0x00000082


	//----- nvinfo : EIATTR_KPARAM_INFO
	.align		4
.L_7:
        /*0008*/ 	.byte	0x04, 0x17
        /*000a*/ 	.short	(.L_9 - .L_8)
.L_8:
        /*000c*/ 	.word	0x00000000
        /*0010*/ 	.short	0x0002
        /*0012*/ 	.short	0x0010
        /*0014*/ 	.byte	0x00, 0xf5, 0x21, 0x00


	//----- nvinfo : EIATTR_KPARAM_INFO
	.align		4
.L_9:
        /*0018*/ 	.byte	0x04, 0x17
        /*001a*/ 	.short	(.L_11 - .L_10)
.L_10:
        /*001c*/ 	.word	0x00000000
        /*0020*/ 	.short	0x0001
        /*0022*/ 	.short	0x0008
        /*0024*/ 	.byte	0x00, 0xf5, 0x21, 0x00


	//----- nvinfo : EIATTR_KPARAM_INFO
	.align		4
.L_11:
        /*0028*/ 	.byte	0x04, 0x17
        /*002a*/ 	.short	(.L_13 - .L_12)
.L_12:
        /*002c*/ 	.word	0x00000000
        /*0030*/ 	.short	0x0000
        /*0032*/ 	.short	0x0000
        /*0034*/ 	.byte	0x00, 0xf5, 0x21, 0x00


	//----- nvinfo : EIATTR_SPARSE_MMA_MASK
	.align		4
.L_13:
        /*0038*/ 	.byte	0x03, 0x50
        /*003a*/ 	.short	0x0000


	//----- nvinfo : EIATTR_MAXREG_COUNT
	.align		4
        /*003c*/ 	.byte	0x03, 0x1b
        /*003e*/ 	.short	0x00ff


	//----- nvinfo : EIATTR_MERCURY_ISA_VERSION
	.align		4
        /*0040*/ 	.byte	0x03, 0x5f
        /*0042*/ 	.short	0x0101


	//----- nvinfo : EIATTR_VRC_CTA_INIT_COUNT
	.align		4
        /*0044*/ 	.byte	0x02, 0x4a
	.zero		1
	.zero		1


	//----- nvinfo : EIATTR_EXIT_INSTR_OFFSETS
	.align		4
        /*0048*/ 	.byte	0x04, 0x1c
        /*004a*/ 	.short	(.L_15 - .L_14)


	//   ....[0]....
.L_14:
        /*004c*/ 	.word	0x000000b0


	//   ....[1]....
        /*0050*/ 	.word	0x00000120


	//----- nvinfo : EIATTR_CBANK_PARAM_SIZE
	.align		4
.L_15:
        /*0054*/ 	.byte	0x03, 0x19
        /*0056*/ 	.short	0x0018


	//----- nvinfo : EIATTR_PARAM_CBANK
	.align		4
        /*0058*/ 	.byte	0x04, 0x0a
        /*005a*/ 	.short	(.L_17 - .L_16)
	.align		4
.L_16:
        /*005c*/ 	.word	index@(.nv.constant0._Z10relaxEdgesPiS_S_)
        /*0060*/ 	.short	0x0380
        /*0062*/ 	.short	0x0018


	//----- nvinfo : EIATTR_SW_WAR
	.align		4
.L_17:
        /*0064*/ 	.byte	0x04, 0x36
        /*0066*/ 	.short	(.L_19 - .L_18)
.L_18:
        /*0068*/ 	.word	0x00000008
.L_19:


//--------------------- .nv.callgraph             --------------------------
	.section	.nv.callgraph,"",@"SHT_CUDA_CALLGRAPH"
	.align	4
	.sectionentsize	8
	.align		4
        /*0000*/ 	.word	0x00000000
	.align		4
        /*0004*/ 	.word	0xffffffff
	.align		4
        /*0008*/ 	.word	0x00000000
	.align		4
        /*000c*/ 	.word	0xfffffffe
	.align		4
        /*0010*/ 	.word	0x00000000
	.align		4
        /*0014*/ 	.word	0xfffffffd
	.align		4
        /*0018*/ 	.word	0x00000000
	.align		4
        /*001c*/ 	.word	0xfffffffc


//--------------------- .text._Z10relaxEdgesPiS_S_ --------------------------
	.section	.text._Z10relaxEdgesPiS_S_,"ax",@progbits
	.align	128
        .global         _Z10relaxEdgesPiS_S_
        .type           _Z10relaxEdgesPiS_S_,@function
        .size           _Z10relaxEdgesPiS_S_,(.L_x_1 - _Z10relaxEdgesPiS_S_)
        .other          _Z10relaxEdgesPiS_S_,@"STO_CUDA_ENTRY STV_DEFAULT"
_Z10relaxEdgesPiS_S_:
.text._Z10relaxEdgesPiS_S_:
[----:B------:R-:W-:Y:S08]  /*0000*/  LDC R1, c[0x0][0x37c] ;  /* 0x0000df00ff017b82 */ /* 0x000ff00000000800 */
[----:B------:R-:W0:Y:S01]  /*0010*/  LDC.64 R2, c[0x0][0x390] ;  /* 0x0000e400ff027b82 */ /* 0x000e220000000a00 */
[----:B------:R-:W0:Y:S01]  /*0020*/  LDCU.64 UR4, c[0x0][0x358] ;  /* 0x00006b00ff0477ac */ /* 0x000e220008000a00 */
[----:B------:R-:W1:Y:S01]  /*0030*/  S2R R9, SR_CTAID.X ;  /* 0x0000000000097919 */ /* 0x000e620000002500 */
[----:B------:R-:W1:Y:S05]  /*0040*/  S2R R11, SR_TID.X ;  /* 0x00000000000b7919 */ /* 0x000e6a0000002100 */
[----:B------:R-:W2:Y:S01]  /*0050*/  LDC.64 R4, c[0x0][0x380] ;  /* 0x0000e000ff047b82 */ /* 0x000ea20000000a00 */
[----:B0-----:R-:W1:Y:S02]  /*0060*/  LDG.E R2, desc[UR4][R2.64] ;  /* 0x0000000402027981 */ /* 0x001e64000c1e1900 */
[----:B-1----:R-:W-:-:S04]  /*0070*/  IMAD R7, R2, R9, R11 ;  /* 0x0000000902077224 */ /* 0x002fc800078e020b */
[----:B--2---:R-:W-:-:S05]  /*0080*/  IMAD.WIDE R4, R7, 0x4, R4 ;  /* 0x0000000407047825 */ /* 0x004fca00078e0204 */
[----:B------:R-:W2:Y:S02]  /*0090*/  LDG.E R0, desc[UR4][R4.64] ;  /* 0x0000000404007981 */ /* 0x000ea4000c1e1900 */
[----:B--2---:R-:W-:-:S13]  /*00a0*/  ISETP.NE.AND P0, PT, R0, -0x3e8, PT ;  /* 0xfffffc180000780c */ /* 0x004fda0003f05270 */
[----:B------:R-:W-:Y:S05]  /*00b0*/  @!P0 EXIT ;  /* 0x000000000000894d */ /* 0x000fea0003800000 */
[----:B------:R-:W0:Y:S02]  /*00c0*/  LDC.64 R2, c[0x0][0x388] ;  /* 0x0000e200ff027b82 */ /* 0x000e240000000a00 */
[----:B0-----:R-:W-:-:S06]  /*00d0*/  IMAD.WIDE.U32 R4, R9, 0x4, R2 ;  /* 0x0000000409047825 */ /* 0x001fcc00078e0002 */
[----:B------:R-:W2:Y:S01]  /*00e0*/  LDG.E R5, desc[UR4][R4.64] ;  /* 0x0000000404057981 */ /* 0x000ea2000c1e1900 */
[----:B------:R-:W-:Y:S01]  /*00f0*/  IMAD.WIDE.U32 R2, R11, 0x4, R2 ;  /* 0x000000040b027825 */ /* 0x000fe200078e0002 */
[----:B--2---:R-:W-:-:S05]  /*0100*/  IADD3 R7, PT, PT, R0, R5, RZ ;  /* 0x0000000500077210 */ /* 0x004fca0007ffe0ff */
[----:B------:R-:W-:Y:S01]  /*0110*/  REDG.E.MIN.S32.STRONG.GPU desc[UR4][R2.64], R7 ;  /* 0x000000070200798e */ /* 0x000fe2000c92e304 */
[----:B------:R-:W-:Y:S05]  /*0120*/  EXIT ;  /* 0x000000000000794d */ /* 0x000fea0003800000 */
.L_x_0:
[----:B------:R-:W-:-:S00]  /*0130*/  BRA `(.L_x_0) ;  /* 0xfffffffc00fc7947 */ /* 0x000fc0000383ffff */
[----:B------:R-:W-:-:S00]  /*0140*/  NOP ;  /* 0x0000000000007918 */ /* 0x000fc00000000000 */
        /* <DEDUP_REMOVED lines=11> */
.L_x_1:


//--------------------- .nv.shared.reserved.0     --------------------------
	.section	.nv.shared.reserved.0,"aw",@nobits
	.weak		__nv_reservedSMEM_offset_0_alias
	.size		__nv_reservedSMEM_offset_0_alias, 0, 64
	.other		__nv_reservedSMEM_offset_0_alias,@"STO_CUDA_RESERVED_SHARED STV_DEFAULT"
__nv_reservedSMEM_offset_0_alias:
	.zero		0
	.zero		64


//--------------------- .nv.constant0._Z10relaxEdgesPiS_S_ --------------------------
	.section	.nv.constant0._Z10relaxEdgesPiS_S_,"a",@progbits
	.sectionflags	@""
	.align	4
.nv.constant0._Z10relaxEdgesPiS_S_:
	.zero		920


//--------------------- SYMBOLS --------------------------

	.type		.nv.reservedSmem.offset0,@object
	.size		.nv.reservedSmem.offset0,0x4
